//
// Generated by NVIDIA NVVM Compiler
//
// Compiler Build ID: CL-36424714
// Cuda compilation tools, release 13.0, V13.0.88
// Based on NVVM 20.0.0
//

.version 9.0
.target sm_100
.address_size 64

	// .globl	_Z13reverse_arrayPfi

.visible .entry _Z13reverse_arrayPfi(
	.param .u64 .ptr .align 1 _Z13reverse_arrayPfi_param_0,
	.param .u32 _Z13reverse_arrayPfi_param_1
)
{
	.reg .pred 	%p<2>;
	.reg .b32 	%r<11>;
	.reg .b32 	%f<3>;
	.reg .b64 	%rd<7>;

	ld.param.u64 	%rd1, [_Z13reverse_arrayPfi_param_0];
	ld.param.u32 	%r2, [_Z13reverse_arrayPfi_param_1];
	mov.u32 	%r3, %ntid.x;
	mov.u32 	%r4, %ctaid.x;
	mov.u32 	%r5, %tid.x;
	mad.lo.s32 	%r1, %r3, %r4, %r5;
	shr.u32 	%r6, %r2, 31;
	add.s32 	%r7, %r2, %r6;
	shr.s32 	%r8, %r7, 1;
	setp.ge.s32 	%p1, %r1, %r8;
	@%p1 bra 	$L__BB0_2;
	cvta.to.global.u64 	%rd2, %rd1;
	mul.wide.s32 	%rd3, %r1, 4;
	add.s64 	%rd4, %rd2, %rd3;
	ld.global.f32 	%f1, [%rd4];
	not.b32 	%r9, %r1;
	add.s32 	%r10, %r2, %r9;
	mul.wide.s32 	%rd5, %r10, 4;
	add.s64 	%rd6, %rd2, %rd5;
	ld.global.f32 	%f2, [%rd6];
	st.global.f32 	[%rd4], %f2;
	st.global.f32 	[%rd6], %f1;
$L__BB0_2:
	ret;

}


// ===== COMPILED SASS (sm_100) =====

	.target	sm_100

	.elftype	@"ET_EXEC"


//--------------------- .note.nv.tkinfo           --------------------------
	.section	.note.nv.tkinfo,"",@"SHT_NOTE"
	.sectionflags	@"SHF_NOTE_NV_TKINFO"
	.tkinfo
        /*0018*/ 	.word	0x00000002
        /*0030*/ 	.string	""
        /*0030*/ 	.string	"ptxas"
        /*0030*/ 	.string	"Cuda compilation tools, release 13.0, V13.0.88"
        /*0030*/ 	.string	"Build cuda_13.0.r13.0/compiler.36424714_0"
        /*0030*/ 	.string	"-arch sm_100 -m 64 "



//--------------------- .note.nv.cuinfo           --------------------------
	.section	.note.nv.cuinfo,"",@"SHT_NOTE"
	.sectionflags	@"SHF_NOTE_NV_CUINFO"
        /*0018*/ 	.short	0x0002
        /*001a*/ 	.short	0x0064
        /*001c*/ 	.short	0x0082
	.zero		2


//--------------------- .nv.info                  --------------------------
	.section	.nv.info,"",@"SHT_CUDA_INFO"
	.align	4


	//----- nvinfo : EIATTR_REGCOUNT
	.align		4
        /*0000*/ 	.byte	0x04, 0x2f
        /*0002*/ 	.short	(.L_1 - .L_0)
	.align		4
.L_0:
        /*0004*/ 	.word	index@(_Z13reverse_arrayPfi)
        /*0008*/ 	.word	0x0000000c


	//----- nvinfo : EIATTR_FRAME_SIZE
	.align		4
.L_1:
        /*000c*/ 	.byte	0x04, 0x11
        /*000e*/ 	.short	(.L_3 - .L_2)
	.align		4
.L_2:
        /*0010*/ 	.word	index@(_Z13reverse_arrayPfi)
        /*0014*/ 	.word	0x00000000


	//----- nvinfo : EIATTR_MIN_STACK_SIZE
	.align		4
.L_3:
        /*0018*/ 	.byte	0x04, 0x12
        /*001a*/ 	.short	(.L_5 - .L_4)
	.align		4
.L_4:
        /*001c*/ 	.word	index@(_Z13reverse_arrayPfi)
        /*0020*/ 	.word	0x00000000
.L_5:


//--------------------- .nv.compat                --------------------------
	.section	.nv.compat,"",@"SHT_CUDA_COMPAT_INFO"
	.align	4
        /*0000*/ 	.byte	0x02, 0x09, 0x00, 0x00, 0x02, 0x02, 0x01, 0x00, 0x02, 0x05, 0x05, 0x00, 0x03, 0x07, 0x01, 0x01
        /*0010*/ 	.byte	0x02, 0x03, 0x00, 0x00, 0x02, 0x06, 0x01, 0x00, 0x04, 0x0b, 0x08, 0x00, 0x09, 0x00, 0x00, 0x00
        /*0020*/ 	.byte	0x00, 0x00, 0x00, 0x00


//--------------------- .nv.info._Z13reverse_arrayPfi --------------------------
	.section	.nv.info._Z13reverse_arrayPfi,"",@"SHT_CUDA_INFO"
	.sectionflags	@""
	.align	4


	//----- nvinfo : EIATTR_CUDA_API_VERSION
	.align		4
        /*0000*/ 	.byte	0x04, 0x37
        /*0002*/ 	.short	(.L_7 - .L_6)
.L_6:
        /*0004*/ 	.word	0x00000082


	//----- nvinfo : EIATTR_KPARAM_INFO
	.align		4
.L_7:
        /*0008*/ 	.byte	0x04, 0x17
        /*000a*/ 	.short	(.L_9 - .L_8)
.L_8:
        /*000c*/ 	.word	0x00000000
        /*0010*/ 	.short	0x0001
        /*0012*/ 	.short	0x0008
        /*0014*/ 	.byte	0x00, 0xf0, 0x11, 0x00


	//----- nvinfo : EIATTR_KPARAM_INFO
	.align		4
.L_9:
        /*0018*/ 	.byte	0x04, 0x17
        /*001a*/ 	.short	(.L_11 - .L_10)
.L_10:
        /*001c*/ 	.word	0x00000000
        /*0020*/ 	.short	0x0000
        /*0022*/ 	.short	0x0000
        /*0024*/ 	.byte	0x00, 0xf5, 0x21, 0x00


	//----- nvinfo : EIATTR_SPARSE_MMA_MASK
	.align		4
.L_11:
        /*0028*/ 	.byte	0x03, 0x50
        /*002a*/ 	.short	0x0000


	//----- nvinfo : EIATTR_MAXREG_COUNT
	.align		4
        /*002c*/ 	.byte	0x03, 0x1b
        /*002e*/ 	.short	0x00ff


	//----- nvinfo : EIATTR_MERCURY_ISA_VERSION
	.align		4
        /*0030*/ 	.byte	0x03, 0x5f
        /*0032*/ 	.short	0x0101


	//----- nvinfo : EIATTR_VRC_CTA_INIT_COUNT
	.align		4
        /*0034*/ 	.byte	0x02, 0x4a
	.zero		1
	.zero		1


	//----- nvinfo : EIATTR_EXIT_INSTR_OFFSETS
	.align		4
        /*0038*/ 	.byte	0x04, 0x1c
        /*003a*/ 	.short	(.L_13 - .L_12)


	//   ....[0]....
.L_12:
        /*003c*/ 	.word	0x00000090


	//   ....[1]....
        /*0040*/ 	.word	0x00000140


	//----- nvinfo : EIATTR_CBANK_PARAM_SIZE
	.align		4
.L_13:
        /*0044*/ 	.byte	0x03, 0x19
        /*0046*/ 	.short	0x000c


	//----- nvinfo : EIATTR_PARAM_CBANK
	.align		4
        /*0048*/ 	.byte	0x04, 0x0a
        /*004a*/ 	.short	(.L_15 - .L_14)
	.align		4
.L_14:
        /*004c*/ 	.word	index@(.nv.constant0._Z13reverse_arrayPfi)
        /*0050*/ 	.short	0x0380
        /*0052*/ 	.short	0x000c


	//----- nvinfo : EIATTR_SW_WAR
	.align		4
.L_15:
        /*0054*/ 	.byte	0x04, 0x36
        /*0056*/ 	.short	(.L_17 - .L_16)
.L_16:
        /*0058*/ 	.word	0x00000008
.L_17:


//--------------------- .nv.callgraph             --------------------------
	.section	.nv.callgraph,"",@"SHT_CUDA_CALLGRAPH"
	.align	4
	.sectionentsize	8
	.align		4
        /*0000*/ 	.word	0x00000000
	.align		4
        /*0004*/ 	.word	0xffffffff
	.align		4
        /*0008*/ 	.word	0x00000000
	.align		4
        /*000c*/ 	.word	0xfffffffe
	.align		4
        /*0010*/ 	.word	0x00000000
	.align		4
        /*0014*/ 	.word	0xfffffffd
	.align		4
        /*0018*/ 	.word	0x00000000
	.align		4
        /*001c*/ 	.word	0xfffffffc


//--------------------- .text._Z13reverse_arrayPfi --------------------------
	.section	.text._Z13reverse_arrayPfi,"ax",@progbits
	.align	128
        .global         _Z13reverse_arrayPfi
        .type           _Z13reverse_arrayPfi,@function
        .size           _Z13reverse_arrayPfi,(.L_x_1 - _Z13reverse_arrayPfi)
        .other          _Z13reverse_arrayPfi,@"STO_CUDA_ENTRY STV_DEFAULT"
_Z13reverse_arrayPfi:
.text._Z13reverse_arrayPfi:
[----:B------:R-:W-:Y:S01]  /*0000*/  LDC R1, c[0x0][0x37c] ;  /* 0x0000df00ff017b82 */ /* 0x000fe20000000800 */
[----:B------:R-:W0:Y:S01]  /*0010*/  S2R R7, SR_CTAID.X ;  /* 0x0000000000077919 */ /* 0x000e220000002500 */
[----:B------:R-:W1:Y:S01]  /*0020*/  LDCU UR6, c[0x0][0x388] ;  /* 0x00007100ff0677ac */ /* 0x000e620008000800 */
[----:B------:R-:W0:Y:S01]  /*0030*/  S2R R0, SR_TID.X ;  /* 0x0000000000007919 */ /* 0x000e220000002100 */
[----:B------:R-:W0:Y:S01]  /*0040*/  LDCU UR5, c[0x0][0x360] ;  /* 0x00006c00ff0577ac */ /* 0x000e220008000800 */
[----:B-1----:R-:W-:-:S04]  /*0050*/  ULEA.HI UR4, UR6, UR6, URZ, 0x1 ;  /* 0x0000000606047291 */ /* 0x002fc8000f8f08ff */
[----:B------:R-:W-:Y:S01]  /*0060*/  USHF.R.S32.HI UR4, URZ, 0x1, UR4 ;  /* 0x00000001ff047899 */ /* 0x000fe20008011404 */
[----:B0-----:R-:W-:-:S05]  /*0070*/  IMAD R7, R7, UR5, R0 ;  /* 0x0000000507077c24 */ /* 0x001fca000f8e0200 */
[----:B------:R-:W-:-:S13]  /*0080*/  ISETP.GE.AND P0, PT, R7, UR4, PT ;  /* 0x0000000407007c0c */ /* 0x000fda000bf06270 */
[----:B------:R-:W-:Y:S05]  /*0090*/  @P0 EXIT ;  /* 0x000000000000094d */ /* 0x000fea0003800000 */
[----:B------:R-:W0:Y:S01]  /*00a0*/  LDC.64 R2, c[0x0][0x380] ;  /* 0x0000e000ff027b82 */ /* 0x000e220000000a00 */
[----:B------:R-:W1:Y:S01]  /*00b0*/  LDCU.64 UR4, c[0x0][0x358] ;  /* 0x00006b00ff0477ac */ /* 0x000e620008000a00 */
[----:B------:R-:W-:-:S04]  /*00c0*/  LOP3.LUT R0, RZ, R7, RZ, 0x33, !PT ;  /* 0x00000007ff007212 */ /* 0x000fc800078e33ff */
[----:B------:R-:W-:-:S05]  /*00d0*/  IADD3 R5, PT, PT, R0, UR6, RZ ;  /* 0x0000000600057c10 */ /* 0x000fca000fffe0ff */
[----:B0-----:R-:W-:-:S04]  /*00e0*/  IMAD.WIDE R4, R5, 0x4, R2 ;  /* 0x0000000405047825 */ /* 0x001fc800078e0202 */
[----:B------:R-:W-:Y:S01]  /*00f0*/  IMAD.WIDE R2, R7, 0x4, R2 ;  /* 0x0000000407027825 */ /* 0x000fe200078e0202 */
[----:B-1----:R-:W2:Y:S04]  /*0100*/  LDG.E R9, desc[UR4][R4.64] ;  /* 0x0000000404097981 */ /* 0x002ea8000c1e1900 */
[----:B------:R-:W3:Y:S04]  /*0110*/  LDG.E R7, desc[UR4][R2.64] ;  /* 0x0000000402077981 */ /* 0x000ee8000c1e1900 */
[----:B--2---:R-:W-:Y:S04]  /*0120*/  STG.E desc[UR4][R2.64], R9 ;  /* 0x0000000902007986 */ /* 0x004fe8000c101904 */
[----:B---3--:R-:W-:Y:S01]  /*0130*/  STG.E desc[UR4][R4.64], R7 ;  /* 0x0000000704007986 */ /* 0x008fe2000c101904 */
[----:B------:R-:W-:Y:S05]  /*0140*/  EXIT ;  /* 0x000000000000794d */ /* 0x000fea0003800000 */
.L_x_0:
[----:B------:R-:W-:-:S00]  /*0150*/  BRA `(.L_x_0) ;  /* 0xfffffffc00fc7947 */ /* 0x000fc0000383ffff */
[----:B------:R-:W-:-:S00]  /*0160*/  NOP ;  /* 0x0000000000007918 */ /* 0x000fc00000000000 */
        /* <DEDUP_REMOVED lines=9> */
.L_x_1:


//--------------------- .nv.shared.reserved.0     --------------------------
	.section	.nv.shared.reserved.0,"aw",@nobits
	.weak		__nv_reservedSMEM_offset_0_alias
	.size		__nv_reservedSMEM_offset_0_alias, 0, 64
	.other		__nv_reservedSMEM_offset_0_alias,@"STO_CUDA_RESERVED_SHARED STV_DEFAULT"
__nv_reservedSMEM_offset_0_alias:
	.zero		0
	.zero		64


//--------------------- .nv.constant0._Z13reverse_arrayPfi --------------------------
	.section	.nv.constant0._Z13reverse_arrayPfi,"a",@progbits
	.sectionflags	@""
	.align	4
.nv.constant0._Z13reverse_arrayPfi:
	.zero		908


//--------------------- SYMBOLS --------------------------

	.type		.nv.reservedSmem.offset0,@object
	.size		.nv.reservedSmem.offset0,0x4
